//
// Generated by NVIDIA NVVM Compiler
//
// Compiler Build ID: CL-36424714
// Cuda compilation tools, release 13.0, V13.0.88
// Based on NVVM 20.0.0
//

.version 9.0
.target sm_100
.address_size 64

	// .globl	_Z3addPfS_
.global .align 4 .b8 __cudart_i2opi_f[24] = {65, 144, 67, 60, 153, 149, 98, 219, 192, 221, 52, 245, 209, 87, 39, 252, 41, 21, 68, 78, 110, 131, 249, 162};

.visible .entry _Z3addPfS_(
	.param .u64 .ptr .align 1 _Z3addPfS__param_0,
	.param .u64 .ptr .align 1 _Z3addPfS__param_1
)
{
	.local .align 4 .b8 	__local_depot0[28];
	.reg .b64 	%SP;
	.reg .b64 	%SPL;
	.reg .pred 	%p<9>;
	.reg .b32 	%r<44>;
	.reg .b32 	%f<28>;
	.reg .b64 	%rd<29>;
	.reg .b64 	%fd<3>;

	mov.u64 	%SPL, __local_depot0;
	ld.param.u64 	%rd10, [_Z3addPfS__param_0];
	ld.param.u64 	%rd9, [_Z3addPfS__param_1];
	cvta.to.global.u64 	%rd11, %rd10;
	add.u64 	%rd1, %SPL, 0;
	mov.u32 	%r16, %ctaid.x;
	mov.u32 	%r17, %ntid.x;
	mov.u32 	%r18, %tid.x;
	mad.lo.s32 	%r1, %r16, %r17, %r18;
	mul.wide.s32 	%rd13, %r1, 4;
	add.s64 	%rd14, %rd11, %rd13;
	ld.global.f32 	%f1, [%rd14];
	mul.f32 	%f7, %f1, 0f3F22F983;
	cvt.rni.s32.f32 	%r43, %f7;
	cvt.rn.f32.s32 	%f8, %r43;
	fma.rn.f32 	%f9, %f8, 0fBFC90FDA, %f1;
	fma.rn.f32 	%f10, %f8, 0fB3A22168, %f9;
	fma.rn.f32 	%f27, %f8, 0fA7C234C5, %f10;
	abs.f32 	%f3, %f1;
	setp.ltu.f32 	%p1, %f3, 0f47CE4780;
	@%p1 bra 	$L__BB0_8;
	setp.neu.f32 	%p2, %f3, 0f7F800000;
	@%p2 bra 	$L__BB0_3;
	mov.f32 	%f13, 0f00000000;
	mul.rn.f32 	%f27, %f1, %f13;
	mov.b32 	%r43, 0;
	bra.uni 	$L__BB0_8;
$L__BB0_3:
	mov.b32 	%r3, %f1;
	shl.b32 	%r20, %r3, 8;
	or.b32  	%r4, %r20, -2147483648;
	mov.b64 	%rd28, 0;
	mov.b32 	%r40, 0;
	mov.u64 	%rd26, __cudart_i2opi_f;
	mov.u64 	%rd27, %rd1;
$L__BB0_4:
	.pragma "nounroll";
	ld.global.nc.u32 	%r21, [%rd26];
	mad.wide.u32 	%rd17, %r21, %r4, %rd28;
	shr.u64 	%rd28, %rd17, 32;
	st.local.u32 	[%rd27], %rd17;
	add.s32 	%r40, %r40, 1;
	add.s64 	%rd27, %rd27, 4;
	add.s64 	%rd26, %rd26, 4;
	setp.ne.s32 	%p3, %r40, 6;
	@%p3 bra 	$L__BB0_4;
	shr.u32 	%r22, %r3, 23;
	st.local.u32 	[%rd1+24], %rd28;
	and.b32  	%r7, %r22, 31;
	and.b32  	%r23, %r22, 224;
	add.s32 	%r24, %r23, -128;
	shr.u32 	%r25, %r24, 5;
	mul.wide.u32 	%rd18, %r25, 4;
	sub.s64 	%rd8, %rd1, %rd18;
	ld.local.u32 	%r41, [%rd8+24];
	ld.local.u32 	%r42, [%rd8+20];
	setp.eq.s32 	%p4, %r7, 0;
	@%p4 bra 	$L__BB0_7;
	shf.l.wrap.b32 	%r41, %r42, %r41, %r7;
	ld.local.u32 	%r26, [%rd8+16];
	shf.l.wrap.b32 	%r42, %r26, %r42, %r7;
$L__BB0_7:
	shr.u32 	%r27, %r41, 30;
	shf.l.wrap.b32 	%r28, %r42, %r41, 2;
	shl.b32 	%r29, %r42, 2;
	shr.u32 	%r30, %r28, 31;
	add.s32 	%r31, %r30, %r27;
	neg.s32 	%r32, %r31;
	setp.lt.s32 	%p5, %r3, 0;
	selp.b32 	%r43, %r32, %r31, %p5;
	xor.b32  	%r33, %r28, %r3;
	shr.s32 	%r34, %r28, 31;
	xor.b32  	%r35, %r34, %r28;
	xor.b32  	%r36, %r34, %r29;
	cvt.u64.u32 	%rd19, %r35;
	shl.b64 	%rd20, %rd19, 32;
	cvt.u64.u32 	%rd21, %r36;
	or.b64  	%rd22, %rd20, %rd21;
	cvt.rn.f64.s64 	%fd1, %rd22;
	mul.f64 	%fd2, %fd1, 0d3BF921FB54442D19;
	cvt.rn.f32.f64 	%f11, %fd2;
	neg.f32 	%f12, %f11;
	setp.lt.s32 	%p6, %r33, 0;
	selp.f32 	%f27, %f12, %f11, %p6;
$L__BB0_8:
	cvta.to.global.u64 	%rd23, %rd9;
	mul.rn.f32 	%f14, %f27, %f27;
	and.b32  	%r38, %r43, 1;
	setp.eq.b32 	%p7, %r38, 1;
	selp.f32 	%f15, 0f3F800000, %f27, %p7;
	fma.rn.f32 	%f16, %f14, %f15, 0f00000000;
	fma.rn.f32 	%f17, %f14, 0f37CBAC00, 0fBAB607ED;
	selp.f32 	%f18, %f17, 0fB94D4153, %p7;
	selp.f32 	%f19, 0f3D2AAABB, 0f3C0885E4, %p7;
	fma.rn.f32 	%f20, %f18, %f14, %f19;
	selp.f32 	%f21, 0fBEFFFFFF, 0fBE2AAAA8, %p7;
	fma.rn.f32 	%f22, %f20, %f14, %f21;
	fma.rn.f32 	%f23, %f22, %f16, %f15;
	and.b32  	%r39, %r43, 2;
	setp.eq.s32 	%p8, %r39, 0;
	mov.f32 	%f24, 0f00000000;
	sub.f32 	%f25, %f24, %f23;
	selp.f32 	%f26, %f23, %f25, %p8;
	add.s64 	%rd25, %rd23, %rd13;
	st.global.f32 	[%rd25], %f26;
	ret;

}


// ===== COMPILED SASS (sm_100) =====

	.target	sm_100

	.elftype	@"ET_EXEC"


//--------------------- .note.nv.tkinfo           --------------------------
	.section	.note.nv.tkinfo,"",@"SHT_NOTE"
	.sectionflags	@"SHF_NOTE_NV_TKINFO"
	.tkinfo
        /*0018*/ 	.word	0x00000002
        /*0030*/ 	.string	""
        /*0030*/ 	.string	"ptxas"
        /*0030*/ 	.string	"Cuda compilation tools, release 13.0, V13.0.88"
        /*0030*/ 	.string	"Build cuda_13.0.r13.0/compiler.36424714_0"
        /*0030*/ 	.string	"-arch sm_100 -m 64 "



//--------------------- .note.nv.cuinfo           --------------------------
	.section	.note.nv.cuinfo,"",@"SHT_NOTE"
	.sectionflags	@"SHF_NOTE_NV_CUINFO"
        /*0018*/ 	.short	0x0002
        /*001a*/ 	.short	0x0064
        /*001c*/ 	.short	0x0082
	.zero		2


//--------------------- .nv.info                  --------------------------
	.section	.nv.info,"",@"SHT_CUDA_INFO"
	.align	4


	//----- nvinfo : EIATTR_REGCOUNT
	.align		4
        /*0000*/ 	.byte	0x04, 0x2f
        /*0002*/ 	.short	(.L_2 - .L_1)
	.align		4
.L_1:
        /*0004*/ 	.word	index@(_Z3addPfS_)
        /*0008*/ 	.word	0x00000012


	//----- nvinfo : EIATTR_FRAME_SIZE
	.align		4
.L_2:
        /*000c*/ 	.byte	0x04, 0x11
        /*000e*/ 	.short	(.L_4 - .L_3)
	.align		4
.L_3:
        /*0010*/ 	.word	index@(_Z3addPfS_)
        /*0014*/ 	.word	0x00000000


	//----- nvinfo : EIATTR_MIN_STACK_SIZE
	.align		4
.L_4:
        /*0018*/ 	.byte	0x04, 0x12
        /*001a*/ 	.short	(.L_6 - .L_5)
	.align		4
.L_5:
        /*001c*/ 	.word	index@(_Z3addPfS_)
        /*0020*/ 	.word	0x00000000
.L_6:


//--------------------- .nv.compat                --------------------------
	.section	.nv.compat,"",@"SHT_CUDA_COMPAT_INFO"
	.align	4
        /*0000*/ 	.byte	0x02, 0x09, 0x00, 0x00, 0x02, 0x02, 0x01, 0x00, 0x02, 0x05, 0x05, 0x00, 0x03, 0x07, 0x01, 0x01
        /*0010*/ 	.byte	0x02, 0x03, 0x00, 0x00, 0x02, 0x06, 0x01, 0x00, 0x04, 0x0b, 0x08, 0x00, 0x01, 0x00, 0x00, 0x00
        /*0020*/ 	.byte	0x00, 0x00, 0x00, 0x00


//--------------------- .nv.info._Z3addPfS_       --------------------------
	.section	.nv.info._Z3addPfS_,"",@"SHT_CUDA_INFO"
	.sectionflags	@""
	.align	4


	//----- nvinfo : EIATTR_CUDA_API_VERSION
	.align		4
        /*0000*/ 	.byte	0x04, 0x37
        /*0002*/ 	.short	(.L_8 - .L_7)
.L_7:
        /*0004*/ 	.word	0x00000082


	//----- nvinfo : EIATTR_KPARAM_INFO
	.align		4
.L_8:
        /*0008*/ 	.byte	0x04, 0x17
        /*000a*/ 	.short	(.L_10 - .L_9)
.L_9:
        /*000c*/ 	.word	0x00000000
        /*0010*/ 	.short	0x0001
        /*0012*/ 	.short	0x0008
        /*0014*/ 	.byte	0x00, 0xf5, 0x21, 0x00


	//----- nvinfo : EIATTR_KPARAM_INFO
	.align		4
.L_10:
        /*0018*/ 	.byte	0x04, 0x17
        /*001a*/ 	.short	(.L_12 - .L_11)
.L_11:
        /*001c*/ 	.word	0x00000000
        /*0020*/ 	.short	0x0000
        /*0022*/ 	.short	0x0000
        /*0024*/ 	.byte	0x00, 0xf5, 0x21, 0x00


	//----- nvinfo : EIATTR_SPARSE_MMA_MASK
	.align		4
.L_12:
        /*0028*/ 	.byte	0x03, 0x50
        /*002a*/ 	.short	0x0000


	//----- nvinfo : EIATTR_MAXREG_COUNT
	.align		4
        /*002c*/ 	.byte	0x03, 0x1b
        /*002e*/ 	.short	0x00ff


	//----- nvinfo : EIATTR_MERCURY_ISA_VERSION
	.align		4
        /*0030*/ 	.byte	0x03, 0x5f
        /*0032*/ 	.short	0x0101


	//----- nvinfo : EIATTR_VRC_CTA_INIT_COUNT
	.align		4
        /*0034*/ 	.byte	0x02, 0x4a
	.zero		1
	.zero		1


	//----- nvinfo : EIATTR_EXIT_INSTR_OFFSETS
	.align		4
        /*0038*/ 	.byte	0x04, 0x1c
        /*003a*/ 	.short	(.L_14 - .L_13)


	//   ....[0]....
.L_13:
        /*003c*/ 	.word	0x00000870


	//----- nvinfo : EIATTR_CRS_STACK_SIZE
	.align		4
.L_14:
        /*0040*/ 	.byte	0x04, 0x1e
        /*0042*/ 	.short	(.L_16 - .L_15)
.L_15:
        /*0044*/ 	.word	0x00000000


	//----- nvinfo : EIATTR_CBANK_PARAM_SIZE
	.align		4
.L_16:
        /*0048*/ 	.byte	0x03, 0x19
        /*004a*/ 	.short	0x0010


	//----- nvinfo : EIATTR_PARAM_CBANK
	.align		4
        /*004c*/ 	.byte	0x04, 0x0a
        /*004e*/ 	.short	(.L_18 - .L_17)
	.align		4
.L_17:
        /*0050*/ 	.word	index@(.nv.constant0._Z3addPfS_)
        /*0054*/ 	.short	0x0380
        /*0056*/ 	.short	0x0010


	//----- nvinfo : EIATTR_SW_WAR
	.align		4
.L_18:
        /*0058*/ 	.byte	0x04, 0x36
        /*005a*/ 	.short	(.L_20 - .L_19)
.L_19:
        /*005c*/ 	.word	0x00000008
.L_20:


//--------------------- .nv.callgraph             --------------------------
	.section	.nv.callgraph,"",@"SHT_CUDA_CALLGRAPH"
	.align	4
	.sectionentsize	8
	.align		4
        /*0000*/ 	.word	0x00000000
	.align		4
        /*0004*/ 	.word	0xffffffff
	.align		4
        /*0008*/ 	.word	0x00000000
	.align		4
        /*000c*/ 	.word	0xfffffffe
	.align		4
        /*0010*/ 	.word	0x00000000
	.align		4
        /*0014*/ 	.word	0xfffffffd
	.align		4
        /*0018*/ 	.word	0x00000000
	.align		4
        /*001c*/ 	.word	0xfffffffc


//--------------------- .nv.constant4             --------------------------
	.section	.nv.constant4,"a",@progbits
	.align	8
	.align		8
.nv.constant4:
        /*0000*/ 	.dword	__cudart_i2opi_f


//--------------------- .text._Z3addPfS_          --------------------------
	.section	.text._Z3addPfS_,"ax",@progbits
	.align	128
        .global         _Z3addPfS_
        .type           _Z3addPfS_,@function
        .size           _Z3addPfS_,(.L_x_6 - _Z3addPfS_)
        .other          _Z3addPfS_,@"STO_CUDA_ENTRY STV_DEFAULT"
_Z3addPfS_:
.text._Z3addPfS_:
[----:B------:R-:W-:Y:S01]  /*0000*/  LDC R1, c[0x0][0x37c] ;  /* 0x0000df00ff017b82 */ /* 0x000fe20000000800 */
[----:B------:R-:W0:Y:S07]  /*0010*/  S2R R3, SR_TID.X ;  /* 0x0000000000037919 */ /* 0x000e2e0000002100 */
[----:B------:R-:W0:Y:S01]  /*0020*/  S2UR UR4, SR_CTAID.X ;  /* 0x00000000000479c3 */ /* 0x000e220000002500 */
[----:B------:R-:W1:Y:S07]  /*0030*/  LDCU.64 UR6, c[0x0][0x358] ;  /* 0x00006b00ff0677ac */ /* 0x000e6e0008000a00 */
[----:B------:R-:W0:Y:S08]  /*0040*/  LDC R2, c[0x0][0x360] ;  /* 0x0000d800ff027b82 */ /* 0x000e300000000800 */
[----:B------:R-:W2:Y:S01]  /*0050*/  LDC.64 R4, c[0x0][0x380] ;  /* 0x0000e000ff047b82 */ /* 0x000ea20000000a00 */
[----:B0-----:R-:W-:-:S04]  /*0060*/  IMAD R2, R2, UR4, R3 ;  /* 0x0000000402027c24 */ /* 0x001fc8000f8e0203 */
[----:B--2---:R-:W-:-:S05]  /*0070*/  IMAD.WIDE R4, R2, 0x4, R4 ;  /* 0x0000000402047825 */ /* 0x004fca00078e0204 */
[----:B-1----:R-:W2:Y:S01]  /*0080*/  LDG.E R0, desc[UR6][R4.64] ;  /* 0x0000000604007981 */ /* 0x002ea2000c1e1900 */
[----:B------:R-:W-:Y:S01]  /*0090*/  BSSY.RECONVERGENT B0, `(.L_x_0) ;  /* 0x0000069000007945 */ /* 0x000fe20003800200 */
[C---:B--2---:R-:W-:Y:S01]  /*00a0*/  FMUL R3, R0.reuse, 0.63661974668502807617 ;  /* 0x3f22f98300037820 */ /* 0x044fe20000400000 */
[----:B------:R-:W-:-:S05]  /*00b0*/  FSETP.GE.AND P0, PT, |R0|, 105615, PT ;  /* 0x47ce47800000780b */ /* 0x000fca0003f06200 */
[----:B------:R-:W0:Y:S02]  /*00c0*/  F2I.NTZ R3, R3 ;  /* 0x0000000300037305 */ /* 0x000e240000203100 */
[----:B0-----:R-:W-:-:S05]  /*00d0*/  I2FP.F32.S32 R7, R3 ;  /* 0x0000000300077245 */ /* 0x001fca0000201400 */
[----:B------:R-:W-:-:S04]  /*00e0*/  FFMA R6, R7, -1.5707962512969970703, R0 ;  /* 0xbfc90fda07067823 */ /* 0x000fc80000000000 */
[----:B------:R-:W-:-:S04]  /*00f0*/  FFMA R6, R7, -7.5497894158615963534e-08, R6 ;  /* 0xb3a2216807067823 */ /* 0x000fc80000000006 */
[----:B------:R-:W-:Y:S01]  /*0100*/  FFMA R6, R7, -5.3903029534742383927e-15, R6 ;  /* 0xa7c234c507067823 */ /* 0x000fe20000000006 */
[----:B------:R-:W-:Y:S06]  /*0110*/  @!P0 BRA `(.L_x_1) ;  /* 0x0000000400808947 */ /* 0x000fec0003800000 */
[----:B------:R-:W-:-:S13]  /*0120*/  FSETP.NEU.AND P0, PT, |R0|, +INF , PT ;  /* 0x7f8000000000780b */ /* 0x000fda0003f0d200 */
[----:B------:R-:W-:Y:S01]  /*0130*/  @!P0 FMUL R6, RZ, R0 ;  /* 0x00000000ff068220 */ /* 0x000fe20000400000 */
[----:B------:R-:W-:Y:S01]  /*0140*/  @!P0 IMAD.MOV.U32 R3, RZ, RZ, RZ ;  /* 0x000000ffff038224 */ /* 0x000fe200078e00ff */
[----:B------:R-:W-:Y:S06]  /*0150*/  @!P0 BRA `(.L_x_1) ;  /* 0x0000000400708947 */ /* 0x000fec0003800000 */
[----:B------:R-:W-:Y:S01]  /*0160*/  IMAD.SHL.U32 R3, R0, 0x100, RZ ;  /* 0x0000010000037824 */ /* 0x000fe200078e00ff */
[----:B------:R-:W0:Y:S01]  /*0170*/  LDCU.64 UR8, c[0x4][URZ] ;  /* 0x01000000ff0877ac */ /* 0x000e220008000a00 */
[----:B------:R-:W-:Y:S02]  /*0180*/  IMAD.MOV.U32 R11, RZ, RZ, RZ ;  /* 0x000000ffff0b7224 */ /* 0x000fe400078e00ff */
[----:B------:R-:W-:Y:S01]  /*0190*/  IMAD.MOV.U32 R8, RZ, RZ, RZ ;  /* 0x000000ffff087224 */ /* 0x000fe200078e00ff */
[----:B------:R-:W-:Y:S01]  /*01a0*/  LOP3.LUT R3, R3, 0x80000000, RZ, 0xfc, !PT ;  /* 0x8000000003037812 */ /* 0x000fe200078efcff */
[----:B------:R-:W-:Y:S01]  /*01b0*/  UMOV UR5, URZ ;  /* 0x000000ff00057c82 */ /* 0x000fe20008000000 */
[----:B------:R-:W-:-:S05]  /*01c0*/  UMOV UR4, URZ ;  /* 0x000000ff00047c82 */ /* 0x000fca0008000000 */
.L_x_2:
[----:B0-----:R-:W-:Y:S01]  /*01d0*/  IMAD.U32 R6, RZ, RZ, UR8 ;  /* 0x00000008ff067e24 */ /* 0x001fe2000f8e00ff */
[----:B------:R-:W-:-:S05]  /*01e0*/  MOV R7, UR9 ;  /* 0x0000000900077c02 */ /* 0x000fca0008000f00 */
[----:B------:R-:W2:Y:S01]  /*01f0*/  LDG.E.CONSTANT R4, desc[UR6][R6.64] ;  /* 0x0000000606047981 */ /* 0x000ea2000c1e9900 */
[----:B------:R-:W-:Y:S01]  /*0200*/  UIADD3 UR4, UPT, UPT, UR4, 0x1, URZ ;  /* 0x0000000104047890 */ /* 0x000fe2000fffe0ff */
[C---:B------:R-:W-:Y:S01]  /*0210*/  ISETP.EQ.AND P0, PT, R8.reuse, RZ, PT ;  /* 0x000000ff0800720c */ /* 0x040fe20003f02270 */
[----:B------:R-:W-:Y:S01]  /*0220*/  UIADD3 UR8, UP1, UPT, UR8, 0x4, URZ ;  /* 0x0000000408087890 */ /* 0x000fe2000ff3e0ff */
[C---:B------:R-:W-:Y:S01]  /*0230*/  ISETP.EQ.AND P1, PT, R8.reuse, 0x4, PT ;  /* 0x000000040800780c */ /* 0x040fe20003f22270 */
[----:B------:R-:W-:Y:S01]  /*0240*/  UISETP.NE.AND UP0, UPT, UR4, 0x6, UPT ;  /* 0x000000060400788c */ /* 0x000fe2000bf05270 */
[C---:B------:R-:W-:Y:S01]  /*0250*/  ISETP.EQ.AND P2, PT, R8.reuse, 0x8, PT ;  /* 0x000000080800780c */ /* 0x040fe20003f42270 */
[----:B------:R-:W-:Y:S01]  /*0260*/  UIADD3.X UR9, UPT, UPT, URZ, UR9, URZ, UP1, !UPT ;  /* 0x00000009ff097290 */ /* 0x000fe20008ffe4ff */
[C---:B------:R-:W-:Y:S02]  /*0270*/  ISETP.EQ.AND P3, PT, R8.reuse, 0xc, PT ;  /* 0x0000000c0800780c */ /* 0x040fe40003f62270 */
[----:B------:R-:W-:-:S02]  /*0280*/  ISETP.EQ.AND P4, PT, R8, 0x10, PT ;  /* 0x000000100800780c */ /* 0x000fc40003f82270 */
[C---:B------:R-:W-:Y:S01]  /*0290*/  ISETP.EQ.AND P5, PT, R8.reuse, 0x14, PT ;  /* 0x000000140800780c */ /* 0x040fe20003fa2270 */
[----:B------:R-:W-:Y:S02]  /*02a0*/  VIADD R8, R8, 0x4 ;  /* 0x0000000408087836 */ /* 0x000fe40000000000 */
[----:B--2---:R-:W-:-:S03]  /*02b0*/  IMAD.WIDE.U32 R4, R4, R3, RZ ;  /* 0x0000000304047225 */ /* 0x004fc600078e00ff */
[----:B------:R-:W-:-:S04]  /*02c0*/  IADD3 R4, P6, PT, R4, R11, RZ ;  /* 0x0000000b04047210 */ /* 0x000fc80007fde0ff */
[----:B------:R-:W-:Y:S01]  /*02d0*/  IADD3.X R11, PT, PT, R5, UR5, RZ, P6, !PT ;  /* 0x00000005050b7c10 */ /* 0x000fe2000b7fe4ff */
[--C-:B------:R-:W-:Y:S01]  /*02e0*/  @P0 IMAD.MOV.U32 R9, RZ, RZ, R4.reuse ;  /* 0x000000ffff090224 */ /* 0x100fe200078e0004 */
[----:B------:R-:W-:Y:S01]  /*02f0*/  @P4 MOV R14, R4 ;  /* 0x00000004000e4202 */ /* 0x000fe20000000f00 */
[--C-:B------:R-:W-:Y:S02]  /*0300*/  @P1 IMAD.MOV.U32 R10, RZ, RZ, R4.reuse ;  /* 0x000000ffff0a1224 */ /* 0x100fe400078e0004 */
[--C-:B------:R-:W-:Y:S02]  /*0310*/  @P2 IMAD.MOV.U32 R12, RZ, RZ, R4.reuse ;  /* 0x000000ffff0c2224 */ /* 0x100fe400078e0004 */
[--C-:B------:R-:W-:Y:S02]  /*0320*/  @P3 IMAD.MOV.U32 R13, RZ, RZ, R4.reuse ;  /* 0x000000ffff0d3224 */ /* 0x100fe400078e0004 */
[----:B------:R-:W-:Y:S01]  /*0330*/  @P5 IMAD.MOV.U32 R15, RZ, RZ, R4 ;  /* 0x000000ffff0f5224 */ /* 0x000fe200078e0004 */
[----:B------:R-:W-:Y:S06]  /*0340*/  BRA.U UP0, `(.L_x_2) ;  /* 0xfffffffd00a07547 */ /* 0x000fec000b83ffff */
[----:B------:R-:W-:Y:S01]  /*0350*/  SHF.R.U32.HI R3, RZ, 0x17, R0 ;  /* 0x00000017ff037819 */ /* 0x000fe20000011600 */
[----:B------:R-:W-:Y:S03]  /*0360*/  BSSY.RECONVERGENT B1, `(.L_x_3) ;  /* 0x0000029000017945 */ /* 0x000fe60003800200 */
[C---:B------:R-:W-:Y:S02]  /*0370*/  LOP3.LUT R4, R3.reuse, 0xe0, RZ, 0xc0, !PT ;  /* 0x000000e003047812 */ /* 0x040fe400078ec0ff */
[----:B------:R-:W-:-:S03]  /*0380*/  LOP3.LUT P6, RZ, R3, 0x1f, RZ, 0xc0, !PT ;  /* 0x0000001f03ff7812 */ /* 0x000fc600078cc0ff */
[----:B------:R-:W-:-:S05]  /*0390*/  VIADD R4, R4, 0xffffff80 ;  /* 0xffffff8004047836 */ /* 0x000fca0000000000 */
[----:B------:R-:W-:-:S05]  /*03a0*/  SHF.R.U32.HI R4, RZ, 0x5, R4 ;  /* 0x00000005ff047819 */ /* 0x000fca0000011604 */
[----:B------:R-:W-:-:S05]  /*03b0*/  IMAD.U32 R6, R4, -0x4, RZ ;  /* 0xfffffffc04067824 */ /* 0x000fca00078e00ff */
[C---:B------:R-:W-:Y:S02]  /*03c0*/  ISETP.EQ.AND P3, PT, R6.reuse, -0x18, PT ;  /* 0xffffffe80600780c */ /* 0x040fe40003f62270 */
[C---:B------:R-:W-:Y:S02]  /*03d0*/  ISETP.EQ.AND P4, PT, R6.reuse, -0x14, PT ;  /* 0xffffffec0600780c */ /* 0x040fe40003f82270 */
[C---:B------:R-:W-:Y:S02]  /*03e0*/  ISETP.EQ.AND P2, PT, R6.reuse, -0x10, PT ;  /* 0xfffffff00600780c */ /* 0x040fe40003f42270 */
[C---:B------:R-:W-:Y:S02]  /*03f0*/  ISETP.EQ.AND P1, PT, R6.reuse, -0xc, PT ;  /* 0xfffffff40600780c */ /* 0x040fe40003f22270 */
[C---:B------:R-:W-:Y:S02]  /*0400*/  ISETP.EQ.AND P0, PT, R6.reuse, -0x8, PT ;  /* 0xfffffff80600780c */ /* 0x040fe40003f02270 */
[----:B------:R-:W-:-:S03]  /*0410*/  ISETP.EQ.AND P5, PT, R6, RZ, PT ;  /* 0x000000ff0600720c */ /* 0x000fc60003fa2270 */
[----:B------:R-:W-:Y:S02]  /*0420*/  @P3 MOV R4, R9 ;  /* 0x0000000900043202 */ /* 0x000fe40000000f00 */
[C---:B------:R-:W-:Y:S01]  /*0430*/  ISETP.EQ.AND P3, PT, R6.reuse, -0x4, PT ;  /* 0xfffffffc0600780c */ /* 0x040fe20003f62270 */
[----:B------:R-:W-:Y:S02]  /*0440*/  @P4 IMAD.MOV.U32 R5, RZ, RZ, R9 ;  /* 0x000000ffff054224 */ /* 0x000fe400078e0009 */
[----:B------:R-:W-:Y:S01]  /*0450*/  @P4 IMAD.MOV.U32 R4, RZ, RZ, R10 ;  /* 0x000000ffff044224 */ /* 0x000fe200078e000a */
[----:B------:R-:W-:Y:S01]  /*0460*/  ISETP.EQ.AND P4, PT, R6, 0x4, PT ;  /* 0x000000040600780c */ /* 0x000fe20003f82270 */
[----:B------:R-:W-:Y:S02]  /*0470*/  @P2 IMAD.MOV.U32 R4, RZ, RZ, R12 ;  /* 0x000000ffff042224 */ /* 0x000fe400078e000c */
[----:B------:R-:W-:Y:S02]  /*0480*/  @P1 IMAD.MOV.U32 R4, RZ, RZ, R13 ;  /* 0x000000ffff041224 */ /* 0x000fe400078e000d */
[----:B------:R-:W-:-:S02]  /*0490*/  @P0 IMAD.MOV.U32 R4, RZ, RZ, R14 ;  /* 0x000000ffff040224 */ /* 0x000fc400078e000e */
[----:B------:R-:W-:Y:S01]  /*04a0*/  @P2 IMAD.MOV.U32 R5, RZ, RZ, R10 ;  /* 0x000000ffff052224 */ /* 0x000fe200078e000a */
[----:B------:R-:W-:Y:S01]  /*04b0*/  @P1 MOV R5, R12 ;  /* 0x0000000c00051202 */ /* 0x000fe20000000f00 */
[----:B------:R-:W-:Y:S01]  /*04c0*/  @P0 IMAD.MOV.U32 R5, RZ, RZ, R13 ;  /* 0x000000ffff050224 */ /* 0x000fe200078e000d */
[----:B------:R-:W-:Y:S01]  /*04d0*/  @P3 MOV R4, R15 ;  /* 0x0000000f00043202 */ /* 0x000fe20000000f00 */
[----:B------:R-:W-:Y:S02]  /*04e0*/  @P5 IMAD.MOV.U32 R4, RZ, RZ, R11 ;  /* 0x000000ffff045224 */ /* 0x000fe400078e000b */
[----:B------:R-:W-:Y:S02]  /*04f0*/  @P3 IMAD.MOV.U32 R5, RZ, RZ, R14 ;  /* 0x000000ffff053224 */ /* 0x000fe400078e000e */
[----:B------:R-:W-:Y:S02]  /*0500*/  @P5 IMAD.MOV.U32 R5, RZ, RZ, R15 ;  /* 0x000000ffff055224 */ /* 0x000fe400078e000f */
[----:B------:R-:W-:-:S02]  /*0510*/  @P4 IMAD.MOV.U32 R5, RZ, RZ, R11 ;  /* 0x000000ffff054224 */ /* 0x000fc400078e000b */
[----:B------:R-:W-:Y:S01]  /*0520*/  IMAD.MOV.U32 R8, RZ, RZ, R4 ;  /* 0x000000ffff087224 */ /* 0x000fe200078e0004 */
[----:B------:R-:W-:Y:S06]  /*0530*/  @!P6 BRA `(.L_x_4) ;  /* 0x00000000002ce947 */ /* 0x000fec0003800000 */
[----:B------:R-:W-:Y:S01]  /*0540*/  @P2 MOV R4, R9 ;  /* 0x0000000900042202 */ /* 0x000fe20000000f00 */
[----:B------:R-:W-:Y:S01]  /*0550*/  @P1 IMAD.MOV.U32 R4, RZ, RZ, R10 ;  /* 0x000000ffff041224 */ /* 0x000fe200078e000a */
[----:B------:R-:W-:Y:S01]  /*0560*/  LOP3.LUT R3, R3, 0x1f, RZ, 0xc0, !PT ;  /* 0x0000001f03037812 */ /* 0x000fe200078ec0ff */
[----:B------:R-:W-:Y:S01]  /*0570*/  @P0 IMAD.MOV.U32 R4, RZ, RZ, R12 ;  /* 0x000000ffff040224 */ /* 0x000fe200078e000c */
[----:B------:R-:W-:Y:S01]  /*0580*/  ISETP.EQ.AND P0, PT, R6, 0x8, PT ;  /* 0x000000080600780c */ /* 0x000fe20003f02270 */
[----:B------:R-:W-:Y:S01]  /*0590*/  @P3 IMAD.MOV.U32 R4, RZ, RZ, R13 ;  /* 0x000000ffff043224 */ /* 0x000fe200078e000d */
[----:B------:R-:W-:Y:S01]  /*05a0*/  SHF.L.W.U32.HI R8, R5, R3, R8 ;  /* 0x0000000305087219 */ /* 0x000fe20000010e08 */
[----:B------:R-:W-:Y:S01]  /*05b0*/  @P5 IMAD.MOV.U32 R4, RZ, RZ, R14 ;  /* 0x000000ffff045224 */ /* 0x000fe200078e000e */
[----:B------:R-:W-:-:S09]  /*05c0*/  @P4 MOV R4, R15 ;  /* 0x0000000f00044202 */ /* 0x000fd20000000f00 */
[----:B------:R-:W-:-:S05]  /*05d0*/  @P0 IMAD.MOV.U32 R4, RZ, RZ, R11 ;  /* 0x000000ffff040224 */ /* 0x000fca00078e000b */
[----:B------:R-:W-:-:S07]  /*05e0*/  SHF.L.W.U32.HI R5, R4, R3, R5 ;  /* 0x0000000304057219 */ /* 0x000fce0000010e05 */
.L_x_4:
[----:B------:R-:W-:Y:S05]  /*05f0*/  BSYNC.RECONVERGENT B1 ;  /* 0x0000000000017941 */ /* 0x000fea0003800200 */
.L_x_3:
[C---:B------:R-:W-:Y:S01]  /*0600*/  SHF.L.W.U32.HI R9, R5.reuse, 0x2, R8 ;  /* 0x0000000205097819 */ /* 0x040fe20000010e08 */
[----:B------:R-:W-:Y:S01]  /*0610*/  IMAD.SHL.U32 R5, R5, 0x4, RZ ;  /* 0x0000000405057824 */ /* 0x000fe200078e00ff */
[----:B------:R-:W-:Y:S01]  /*0620*/  UMOV UR4, 0x54442d19 ;  /* 0x54442d1900047882 */ /* 0x000fe20000000000 */
[----:B------:R-:W-:Y:S01]  /*0630*/  UMOV UR5, 0x3bf921fb ;  /* 0x3bf921fb00057882 */ /* 0x000fe20000000000 */
[----:B------:R-:W-:Y:S02]  /*0640*/  SHF.R.S32.HI R4, RZ, 0x1f, R9 ;  /* 0x0000001fff047819 */ /* 0x000fe40000011409 */
[----:B------:R-:W-:Y:S02]  /*0650*/  ISETP.GE.AND P0, PT, R0, RZ, PT ;  /* 0x000000ff0000720c */ /* 0x000fe40003f06270 */
[C---:B------:R-:W-:Y:S02]  /*0660*/  LOP3.LUT R6, R4.reuse, R5, RZ, 0x3c, !PT ;  /* 0x0000000504067212 */ /* 0x040fe400078e3cff */
[----:B------:R-:W-:-:S02]  /*0670*/  LOP3.LUT R7, R4, R9, RZ, 0x3c, !PT ;  /* 0x0000000904077212 */ /* 0x000fc400078e3cff */
[----:B------:R-:W-:Y:S02]  /*0680*/  SHF.R.U32.HI R3, RZ, 0x1e, R8 ;  /* 0x0000001eff037819 */ /* 0x000fe40000011608 */
[----:B------:R-:W0:Y:S01]  /*0690*/  I2F.F64.S64 R4, R6 ;  /* 0x0000000600047312 */ /* 0x000e220000301c00 */
[C---:B------:R-:W-:Y:S02]  /*06a0*/  LOP3.LUT R0, R9.reuse, R0, RZ, 0x3c, !PT ;  /* 0x0000000009007212 */ /* 0x040fe400078e3cff */
[----:B------:R-:W-:Y:S02]  /*06b0*/  LEA.HI R3, R9, R3, RZ, 0x1 ;  /* 0x0000000309037211 */ /* 0x000fe400078f08ff */
[----:B------:R-:W-:-:S03]  /*06c0*/  ISETP.GE.AND P1, PT, R0, RZ, PT ;  /* 0x000000ff0000720c */ /* 0x000fc60003f26270 */
[----:B------:R-:W-:-:S04]  /*06d0*/  IMAD.MOV R0, RZ, RZ, -R3 ;  /* 0x000000ffff007224 */ /* 0x000fc800078e0a03 */
[----:B------:R-:W-:Y:S01]  /*06e0*/  @!P0 IMAD.MOV.U32 R3, RZ, RZ, R0 ;  /* 0x000000ffff038224 */ /* 0x000fe200078e0000 */
[----:B0-----:R-:W-:-:S10]  /*06f0*/  DMUL R4, R4, UR4 ;  /* 0x0000000404047c28 */ /* 0x001fd40008000000 */
[----:B------:R-:W0:Y:S02]  /*0700*/  F2F.F32.F64 R4, R4 ;  /* 0x0000000400047310 */ /* 0x000e240000301000 */
[----:B0-----:R-:W-:-:S07]  /*0710*/  FSEL R6, -R4, R4, !P1 ;  /* 0x0000000404067208 */ /* 0x001fce0004800100 */
.L_x_1:
[----:B------:R-:W-:Y:S05]  /*0720*/  BSYNC.RECONVERGENT B0 ;  /* 0x0000000000007941 */ /* 0x000fea0003800200 */
.L_x_0:
[----:B------:R-:W-:Y:S01]  /*0730*/  MOV R0, 0x37cbac00 ;  /* 0x37cbac0000007802 */ /* 0x000fe20000000f00 */
[----:B------:R-:W-:Y:S01]  /*0740*/  FMUL R7, R6, R6 ;  /* 0x0000000606077220 */ /* 0x000fe20000400000 */
[----:B------:R-:W-:Y:S01]  /*0750*/  LOP3.LUT R8, R3, 0x1, RZ, 0xc0, !PT ;  /* 0x0000000103087812 */ /* 0x000fe200078ec0ff */
[----:B------:R-:W0:Y:S01]  /*0760*/  LDC.64 R4, c[0x0][0x388] ;  /* 0x0000e200ff047b82 */ /* 0x000e220000000a00 */
[----:B------:R-:W-:Y:S02]  /*0770*/  IMAD.MOV.U32 R9, RZ, RZ, 0x3effffff ;  /* 0x3effffffff097424 */ /* 0x000fe400078e00ff */
[----:B------:R-:W-:Y:S01]  /*0780*/  FFMA R0, R7, R0, -0.0013887860113754868507 ;  /* 0xbab607ed07007423 */ /* 0x000fe20000000000 */
[----:B------:R-:W-:Y:S01]  /*0790*/  ISETP.NE.U32.AND P0, PT, R8, 0x1, PT ;  /* 0x000000010800780c */ /* 0x000fe20003f05070 */
[----:B------:R-:W-:Y:S01]  /*07a0*/  IMAD.MOV.U32 R8, RZ, RZ, 0x3d2aaabb ;  /* 0x3d2aaabbff087424 */ /* 0x000fe200078e00ff */
[----:B------:R-:W-:Y:S02]  /*07b0*/  LOP3.LUT P1, RZ, R3, 0x2, RZ, 0xc0, !PT ;  /* 0x0000000203ff7812 */ /* 0x000fe4000782c0ff */
[----:B------:R-:W-:-:S02]  /*07c0*/  FSEL R0, R0, -0.00019574658654164522886, !P0 ;  /* 0xb94d415300007808 */ /* 0x000fc40004000000 */
[----:B------:R-:W-:Y:S02]  /*07d0*/  FSEL R8, R8, 0.0083327032625675201416, !P0 ;  /* 0x3c0885e408087808 */ /* 0x000fe40004000000 */
[----:B------:R-:W-:-:S03]  /*07e0*/  FSEL R3, -R9, -0.16666662693023681641, !P0 ;  /* 0xbe2aaaa809037808 */ /* 0x000fc60004000100 */
[----:B------:R-:W-:Y:S01]  /*07f0*/  FFMA R8, R7, R0, R8 ;  /* 0x0000000007087223 */ /* 0x000fe20000000008 */
[----:B------:R-:W-:-:S03]  /*0800*/  FSEL R0, R6, 1, P0 ;  /* 0x3f80000006007808 */ /* 0x000fc60000000000 */
[C---:B------:R-:W-:Y:S02]  /*0810*/  FFMA R3, R7.reuse, R8, R3 ;  /* 0x0000000807037223 */ /* 0x040fe40000000003 */
[----:B------:R-:W-:-:S04]  /*0820*/  FFMA R7, R7, R0, RZ ;  /* 0x0000000007077223 */ /* 0x000fc800000000ff */
[----:B------:R-:W-:Y:S01]  /*0830*/  FFMA R3, R7, R3, R0 ;  /* 0x0000000307037223 */ /* 0x000fe20000000000 */
[----:B0-----:R-:W-:-:S04]  /*0840*/  IMAD.WIDE R4, R2, 0x4, R4 ;  /* 0x0000000402047825 */ /* 0x001fc800078e0204 */
[----:B------:R-:W-:-:S05]  /*0850*/  @P1 FADD R3, RZ, -R3 ;  /* 0x80000003ff031221 */ /* 0x000fca0000000000 */
[----:B------:R-:W-:Y:S01]  /*0860*/  STG.E desc[UR6][R4.64], R3 ;  /* 0x0000000304007986 */ /* 0x000fe2000c101906 */
[----:B------:R-:W-:Y:S05]  /*0870*/  EXIT ;  /* 0x000000000000794d */ /* 0x000fea0003800000 */
.L_x_5:
[----:B------:R-:W-:-:S00]  /*0880*/  BRA `(.L_x_5) ;  /* 0xfffffffc00fc7947 */ /* 0x000fc0000383ffff */
[----:B------:R-:W-:-:S00]  /*0890*/  NOP ;  /* 0x0000000000007918 */ /* 0x000fc00000000000 */
        /* <DEDUP_REMOVED lines=14> */
.L_x_6:


//--------------------- .nv.global.init           --------------------------
	.section	.nv.global.init,"aw",@progbits
	.align	4
.nv.global.init:
	.type		__cudart_i2opi_f,@object
	.size		__cudart_i2opi_f,(.L_0 - __cudart_i2opi_f)
__cudart_i2opi_f:
        /*0000*/ 	.byte	0x41, 0x90, 0x43, 0x3c, 0x99, 0x95, 0x62, 0xdb, 0xc0, 0xdd, 0x34, 0xf5, 0xd1, 0x57, 0x27, 0xfc
        /*0010*/ 	.byte	0x29, 0x15, 0x44, 0x4e, 0x6e, 0x83, 0xf9, 0xa2
.L_0:


//--------------------- .nv.shared.reserved.0     --------------------------
	.section	.nv.shared.reserved.0,"aw",@nobits
	.weak		__nv_reservedSMEM_offset_0_alias
	.size		__nv_reservedSMEM_offset_0_alias, 0, 64
	.other		__nv_reservedSMEM_offset_0_alias,@"STO_CUDA_RESERVED_SHARED STV_DEFAULT"
__nv_reservedSMEM_offset_0_alias:
	.zero		0
	.zero		64


//--------------------- .nv.constant0._Z3addPfS_  --------------------------
	.section	.nv.constant0._Z3addPfS_,"a",@progbits
	.sectionflags	@""
	.align	4
.nv.constant0._Z3addPfS_:
	.zero		912


//--------------------- SYMBOLS --------------------------

	.type		.nv.reservedSmem.offset0,@object
	.size		.nv.reservedSmem.offset0,0x4
